//
// Generated by NVIDIA NVVM Compiler
//
// Compiler Build ID: CL-36424714
// Cuda compilation tools, release 13.0, V13.0.88
// Based on NVVM 20.0.0
//

.version 9.0
.target sm_100
.address_size 64

	// .globl	_Z18kernelSumaMatricesPfS_ii

.visible .entry _Z18kernelSumaMatricesPfS_ii(
	.param .u64 .ptr .align 1 _Z18kernelSumaMatricesPfS_ii_param_0,
	.param .u64 .ptr .align 1 _Z18kernelSumaMatricesPfS_ii_param_1,
	.param .u32 _Z18kernelSumaMatricesPfS_ii_param_2,
	.param .u32 _Z18kernelSumaMatricesPfS_ii_param_3
)
{
	.reg .pred 	%p<5>;
	.reg .b32 	%r<23>;
	.reg .b32 	%f<4>;
	.reg .b64 	%rd<8>;

	ld.param.u64 	%rd3, [_Z18kernelSumaMatricesPfS_ii_param_0];
	ld.param.u64 	%rd4, [_Z18kernelSumaMatricesPfS_ii_param_1];
	ld.param.u32 	%r11, [_Z18kernelSumaMatricesPfS_ii_param_2];
	ld.param.u32 	%r12, [_Z18kernelSumaMatricesPfS_ii_param_3];
	mov.u32 	%r13, %tid.x;
	mov.u32 	%r14, %ctaid.x;
	mov.u32 	%r1, %ntid.x;
	mad.lo.s32 	%r21, %r14, %r1, %r13;
	setp.ge.s32 	%p1, %r21, %r11;
	@%p1 bra 	$L__BB0_6;
	mov.u32 	%r15, %tid.y;
	mov.u32 	%r16, %ctaid.y;
	mov.u32 	%r17, %ntid.y;
	mad.lo.s32 	%r3, %r16, %r17, %r15;
	mov.u32 	%r18, %nctaid.y;
	mul.lo.s32 	%r4, %r17, %r18;
	mov.u32 	%r19, %nctaid.x;
	mul.lo.s32 	%r5, %r1, %r19;
	cvta.to.global.u64 	%rd1, %rd4;
	cvta.to.global.u64 	%rd2, %rd3;
$L__BB0_2:
	setp.ge.s32 	%p2, %r3, %r12;
	@%p2 bra 	$L__BB0_5;
	mul.lo.s32 	%r7, %r21, %r12;
	mov.u32 	%r22, %r3;
$L__BB0_4:
	add.s32 	%r20, %r22, %r7;
	mul.wide.s32 	%rd5, %r20, 4;
	add.s64 	%rd6, %rd1, %rd5;
	ld.global.f32 	%f1, [%rd6];
	add.s64 	%rd7, %rd2, %rd5;
	ld.global.f32 	%f2, [%rd7];
	add.f32 	%f3, %f1, %f2;
	st.global.f32 	[%rd7], %f3;
	add.s32 	%r22, %r22, %r4;
	setp.lt.s32 	%p3, %r22, %r12;
	@%p3 bra 	$L__BB0_4;
$L__BB0_5:
	add.s32 	%r21, %r21, %r5;
	setp.lt.s32 	%p4, %r21, %r11;
	@%p4 bra 	$L__BB0_2;
$L__BB0_6:
	ret;

}


// ===== COMPILED SASS (sm_100) =====

	.target	sm_100

	.elftype	@"ET_EXEC"


//--------------------- .note.nv.tkinfo           --------------------------
	.section	.note.nv.tkinfo,"",@"SHT_NOTE"
	.sectionflags	@"SHF_NOTE_NV_TKINFO"
	.tkinfo
        /*0018*/ 	.word	0x00000002
        /*0030*/ 	.string	""
        /*0030*/ 	.string	"ptxas"
        /*0030*/ 	.string	"Cuda compilation tools, release 13.0, V13.0.88"
        /*0030*/ 	.string	"Build cuda_13.0.r13.0/compiler.36424714_0"
        /*0030*/ 	.string	"-arch sm_100 -m 64 "



//--------------------- .note.nv.cuinfo           --------------------------
	.section	.note.nv.cuinfo,"",@"SHT_NOTE"
	.sectionflags	@"SHF_NOTE_NV_CUINFO"
        /*0018*/ 	.short	0x0002
        /*001a*/ 	.short	0x0064
        /*001c*/ 	.short	0x0082
	.zero		2


//--------------------- .nv.info                  --------------------------
	.section	.nv.info,"",@"SHT_CUDA_INFO"
	.align	4


	//----- nvinfo : EIATTR_REGCOUNT
	.align		4
        /*0000*/ 	.byte	0x04, 0x2f
        /*0002*/ 	.short	(.L_1 - .L_0)
	.align		4
.L_0:
        /*0004*/ 	.word	index@(_Z18kernelSumaMatricesPfS_ii)
        /*0008*/ 	.word	0x00000014


	//----- nvinfo : EIATTR_FRAME_SIZE
	.align		4
.L_1:
        /*000c*/ 	.byte	0x04, 0x11
        /*000e*/ 	.short	(.L_3 - .L_2)
	.align		4
.L_2:
        /*0010*/ 	.word	index@(_Z18kernelSumaMatricesPfS_ii)
        /*0014*/ 	.word	0x00000000


	//----- nvinfo : EIATTR_MIN_STACK_SIZE
	.align		4
.L_3:
        /*0018*/ 	.byte	0x04, 0x12
        /*001a*/ 	.short	(.L_5 - .L_4)
	.align		4
.L_4:
        /*001c*/ 	.word	index@(_Z18kernelSumaMatricesPfS_ii)
        /*0020*/ 	.word	0x00000000
.L_5:


//--------------------- .nv.compat                --------------------------
	.section	.nv.compat,"",@"SHT_CUDA_COMPAT_INFO"
	.align	4
        /*0000*/ 	.byte	0x02, 0x09, 0x00, 0x00, 0x02, 0x02, 0x01, 0x00, 0x02, 0x05, 0x05, 0x00, 0x03, 0x07, 0x01, 0x01
        /*0010*/ 	.byte	0x02, 0x03, 0x00, 0x00, 0x02, 0x06, 0x01, 0x00, 0x04, 0x0b, 0x08, 0x00, 0x09, 0x00, 0x00, 0x00
        /*0020*/ 	.byte	0x00, 0x00, 0x00, 0x00


//--------------------- .nv.info._Z18kernelSumaMatricesPfS_ii --------------------------
	.section	.nv.info._Z18kernelSumaMatricesPfS_ii,"",@"SHT_CUDA_INFO"
	.sectionflags	@""
	.align	4


	//----- nvinfo : EIATTR_CUDA_API_VERSION
	.align		4
        /*0000*/ 	.byte	0x04, 0x37
        /*0002*/ 	.short	(.L_7 - .L_6)
.L_6:
        /*0004*/ 	.word	0x00000082


	//----- nvinfo : EIATTR_KPARAM_INFO
	.align		4
.L_7:
        /*0008*/ 	.byte	0x04, 0x17
        /*000a*/ 	.short	(.L_9 - .L_8)
.L_8:
        /*000c*/ 	.word	0x00000000
        /*0010*/ 	.short	0x0003
        /*0012*/ 	.short	0x0014
        /*0014*/ 	.byte	0x00, 0xf0, 0x11, 0x00


	//----- nvinfo : EIATTR_KPARAM_INFO
	.align		4
.L_9:
        /*0018*/ 	.byte	0x04, 0x17
        /*001a*/ 	.short	(.L_11 - .L_10)
.L_10:
        /*001c*/ 	.word	0x00000000
        /*0020*/ 	.short	0x0002
        /*0022*/ 	.short	0x0010
        /*0024*/ 	.byte	0x00, 0xf0, 0x11, 0x00


	//----- nvinfo : EIATTR_KPARAM_INFO
	.align		4
.L_11:
        /*0028*/ 	.byte	0x04, 0x17
        /*002a*/ 	.short	(.L_13 - .L_12)
.L_12:
        /*002c*/ 	.word	0x00000000
        /*0030*/ 	.short	0x0001
        /*0032*/ 	.short	0x0008
        /*0034*/ 	.byte	0x00, 0xf5, 0x21, 0x00


	//----- nvinfo : EIATTR_KPARAM_INFO
	.align		4
.L_13:
        /*0038*/ 	.byte	0x04, 0x17
        /*003a*/ 	.short	(.L_15 - .L_14)
.L_14:
        /*003c*/ 	.word	0x00000000
        /*0040*/ 	.short	0x0000
        /*0042*/ 	.short	0x0000
        /*0044*/ 	.byte	0x00, 0xf5, 0x21, 0x00


	//----- nvinfo : EIATTR_SPARSE_MMA_MASK
	.align		4
.L_15:
        /*0048*/ 	.byte	0x03, 0x50
        /*004a*/ 	.short	0x0000


	//----- nvinfo : EIATTR_MAXREG_COUNT
	.align		4
        /*004c*/ 	.byte	0x03, 0x1b
        /*004e*/ 	.short	0x00ff


	//----- nvinfo : EIATTR_MERCURY_ISA_VERSION
	.align		4
        /*0050*/ 	.byte	0x03, 0x5f
        /*0052*/ 	.short	0x0101


	//----- nvinfo : EIATTR_VRC_CTA_INIT_COUNT
	.align		4
        /*0054*/ 	.byte	0x02, 0x4a
	.zero		1
	.zero		1


	//----- nvinfo : EIATTR_EXIT_INSTR_OFFSETS
	.align		4
        /*0058*/ 	.byte	0x04, 0x1c
        /*005a*/ 	.short	(.L_17 - .L_16)


	//   ....[0]....
.L_16:
        /*005c*/ 	.word	0x00000070


	//   ....[1]....
        /*0060*/ 	.word	0x00000270


	//----- nvinfo : EIATTR_CRS_STACK_SIZE
	.align		4
.L_17:
        /*0064*/ 	.byte	0x04, 0x1e
        /*0066*/ 	.short	(.L_19 - .L_18)
.L_18:
        /*0068*/ 	.word	0x00000000


	//----- nvinfo : EIATTR_CBANK_PARAM_SIZE
	.align		4
.L_19:
        /*006c*/ 	.byte	0x03, 0x19
        /*006e*/ 	.short	0x0018


	//----- nvinfo : EIATTR_PARAM_CBANK
	.align		4
        /*0070*/ 	.byte	0x04, 0x0a
        /*0072*/ 	.short	(.L_21 - .L_20)
	.align		4
.L_20:
        /*0074*/ 	.word	index@(.nv.constant0._Z18kernelSumaMatricesPfS_ii)
        /*0078*/ 	.short	0x0380
        /*007a*/ 	.short	0x0018


	//----- nvinfo : EIATTR_SW_WAR
	.align		4
.L_21:
        /*007c*/ 	.byte	0x04, 0x36
        /*007e*/ 	.short	(.L_23 - .L_22)
.L_22:
        /*0080*/ 	.word	0x00000008
.L_23:


//--------------------- .nv.callgraph             --------------------------
	.section	.nv.callgraph,"",@"SHT_CUDA_CALLGRAPH"
	.align	4
	.sectionentsize	8
	.align		4
        /*0000*/ 	.word	0x00000000
	.align		4
        /*0004*/ 	.word	0xffffffff
	.align		4
        /*0008*/ 	.word	0x00000000
	.align		4
        /*000c*/ 	.word	0xfffffffe
	.align		4
        /*0010*/ 	.word	0x00000000
	.align		4
        /*0014*/ 	.word	0xfffffffd
	.align		4
        /*0018*/ 	.word	0x00000000
	.align		4
        /*001c*/ 	.word	0xfffffffc


//--------------------- .text._Z18kernelSumaMatricesPfS_ii --------------------------
	.section	.text._Z18kernelSumaMatricesPfS_ii,"ax",@progbits
	.align	128
        .global         _Z18kernelSumaMatricesPfS_ii
        .type           _Z18kernelSumaMatricesPfS_ii,@function
        .size           _Z18kernelSumaMatricesPfS_ii,(.L_x_5 - _Z18kernelSumaMatricesPfS_ii)
        .other          _Z18kernelSumaMatricesPfS_ii,@"STO_CUDA_ENTRY STV_DEFAULT"
_Z18kernelSumaMatricesPfS_ii:
.text._Z18kernelSumaMatricesPfS_ii:
[----:B------:R-:W-:Y:S01]  /*0000*/  LDC R1, c[0x0][0x37c] ;  /* 0x0000df00ff017b82 */ /* 0x000fe20000000800 */
[----:B------:R-:W0:Y:S07]  /*0010*/  S2R R0, SR_TID.X ;  /* 0x0000000000007919 */ /* 0x000e2e0000002100 */
[----:B------:R-:W0:Y:S01]  /*0020*/  S2UR UR4, SR_CTAID.X ;  /* 0x00000000000479c3 */ /* 0x000e220000002500 */
[----:B------:R-:W1:Y:S07]  /*0030*/  LDCU UR5, c[0x0][0x390] ;  /* 0x00007200ff0577ac */ /* 0x000e6e0008000800 */
[----:B------:R-:W0:Y:S02]  /*0040*/  LDC R13, c[0x0][0x360] ;  /* 0x0000d800ff0d7b82 */ /* 0x000e240000000800 */
[----:B0-----:R-:W-:-:S05]  /*0050*/  IMAD R0, R13, UR4, R0 ;  /* 0x000000040d007c24 */ /* 0x001fca000f8e0200 */
[----:B-1----:R-:W-:-:S13]  /*0060*/  ISETP.GE.AND P0, PT, R0, UR5, PT ;  /* 0x0000000500007c0c */ /* 0x002fda000bf06270 */
[----:B------:R-:W-:Y:S05]  /*0070*/  @P0 EXIT ;  /* 0x000000000000094d */ /* 0x000fea0003800000 */
[----:B------:R-:W0:Y:S01]  /*0080*/  S2R R10, SR_TID.Y ;  /* 0x00000000000a7919 */ /* 0x000e220000002200 */
[----:B------:R-:W0:Y:S01]  /*0090*/  S2UR UR4, SR_CTAID.Y ;  /* 0x00000000000479c3 */ /* 0x000e220000002600 */
[----:B------:R-:W1:Y:S07]  /*00a0*/  LDCU.64 UR8, c[0x0][0x358] ;  /* 0x00006b00ff0877ac */ /* 0x000e6e0008000a00 */
[----:B------:R-:W0:Y:S01]  /*00b0*/  LDC R11, c[0x0][0x364] ;  /* 0x0000d900ff0b7b82 */ /* 0x000e220000000800 */
[----:B------:R-:W2:Y:S01]  /*00c0*/  LDCU UR5, c[0x0][0x374] ;  /* 0x00006e80ff0577ac */ /* 0x000ea20008000800 */
[----:B------:R-:W3:Y:S02]  /*00d0*/  LDCU UR6, c[0x0][0x370] ;  /* 0x00006e00ff0677ac */ /* 0x000ee40008000800 */
[----:B---3--:R-:W-:-:S02]  /*00e0*/  IMAD R13, R13, UR6, RZ ;  /* 0x000000060d0d7c24 */ /* 0x008fc4000f8e02ff */
[C---:B0-----:R-:W-:Y:S02]  /*00f0*/  IMAD R10, R11.reuse, UR4, R10 ;  /* 0x000000040b0a7c24 */ /* 0x041fe4000f8e020a */
[----:B-12---:R-:W-:-:S07]  /*0100*/  IMAD R11, R11, UR5, RZ ;  /* 0x000000050b0b7c24 */ /* 0x006fce000f8e02ff */
.L_x_3:
[----:B------:R-:W0:Y:S01]  /*0110*/  LDC R17, c[0x0][0x394] ;  /* 0x0000e500ff117b82 */ /* 0x000e220000000800 */
[----:B------:R-:W-:Y:S01]  /*0120*/  BSSY.RECONVERGENT B0, `(.L_x_0) ;  /* 0x0000010000007945 */ /* 0x000fe20003800200 */
[----:B0-----:R-:W-:-:S13]  /*0130*/  ISETP.GE.AND P0, PT, R10, R17, PT ;  /* 0x000000110a00720c */ /* 0x001fda0003f06270 */
[----:B--2---:R-:W-:Y:S05]  /*0140*/  @P0 BRA `(.L_x_1) ;  /* 0x0000000000340947 */ /* 0x004fea0003800000 */
[----:B------:R-:W0:Y:S01]  /*0150*/  LDC.64 R8, c[0x0][0x380] ;  /* 0x0000e000ff087b82 */ /* 0x000e220000000a00 */
[----:B------:R-:W-:-:S07]  /*0160*/  MOV R12, R10 ;  /* 0x0000000a000c7202 */ /* 0x000fce0000000f00 */
[----:B------:R-:W1:Y:S02]  /*0170*/  LDC.64 R6, c[0x0][0x388] ;  /* 0x0000e200ff067b82 */ /* 0x000e640000000a00 */
.L_x_2:
[----:B--2---:R-:W-:-:S04]  /*0180*/  IMAD R5, R0, R17, R12 ;  /* 0x0000001100057224 */ /* 0x004fc800078e020c */
[----:B-1----:R-:W-:-:S04]  /*0190*/  IMAD.WIDE R2, R5, 0x4, R6 ;  /* 0x0000000405027825 */ /* 0x002fc800078e0206 */
[----:B0-----:R-:W-:Y:S02]  /*01a0*/  IMAD.WIDE R4, R5, 0x4, R8 ;  /* 0x0000000405047825 */ /* 0x001fe400078e0208 */
[----:B------:R-:W2:Y:S04]  /*01b0*/  LDG.E R2, desc[UR8][R2.64] ;  /* 0x0000000802027981 */ /* 0x000ea8000c1e1900 */
[----:B------:R-:W2:Y:S01]  /*01c0*/  LDG.E R15, desc[UR8][R4.64] ;  /* 0x00000008040f7981 */ /* 0x000ea2000c1e1900 */
[----:B------:R-:W-:-:S04]  /*01d0*/  IADD3 R12, PT, PT, R11, R12, RZ ;  /* 0x0000000c0b0c7210 */ /* 0x000fc80007ffe0ff */
[----:B------:R-:W-:Y:S01]  /*01e0*/  ISETP.GE.AND P0, PT, R12, R17, PT ;  /* 0x000000110c00720c */ /* 0x000fe20003f06270 */
[----:B--2---:R-:W-:-:S05]  /*01f0*/  FADD R15, R2, R15 ;  /* 0x0000000f020f7221 */ /* 0x004fca0000000000 */
[----:B------:R2:W-:Y:S07]  /*0200*/  STG.E desc[UR8][R4.64], R15 ;  /* 0x0000000f04007986 */ /* 0x0005ee000c101908 */
[----:B------:R-:W-:Y:S05]  /*0210*/  @!P0 BRA `(.L_x_2) ;  /* 0xfffffffc00d88947 */ /* 0x000fea000383ffff */
.L_x_1:
[----:B------:R-:W-:Y:S05]  /*0220*/  BSYNC.RECONVERGENT B0 ;  /* 0x0000000000007941 */ /* 0x000fea0003800200 */
.L_x_0:
[----:B------:R-:W0:Y:S01]  /*0230*/  LDCU UR4, c[0x0][0x390] ;  /* 0x00007200ff0477ac */ /* 0x000e220008000800 */
[----:B------:R-:W-:-:S04]  /*0240*/  IADD3 R0, PT, PT, R13, R0, RZ ;  /* 0x000000000d007210 */ /* 0x000fc80007ffe0ff */
[----:B0-----:R-:W-:-:S13]  /*0250*/  ISETP.GE.AND P0, PT, R0, UR4, PT ;  /* 0x0000000400007c0c */ /* 0x001fda000bf06270 */
[----:B------:R-:W-:Y:S05]  /*0260*/  @!P0 BRA `(.L_x_3) ;  /* 0xfffffffc00a88947 */ /* 0x000fea000383ffff */
[----:B------:R-:W-:Y:S05]  /*0270*/  EXIT ;  /* 0x000000000000794d */ /* 0x000fea0003800000 */
.L_x_4:
[----:B------:R-:W-:-:S00]  /*0280*/  BRA `(.L_x_4) ;  /* 0xfffffffc00fc7947 */ /* 0x000fc0000383ffff */
[----:B------:R-:W-:-:S00]  /*0290*/  NOP ;  /* 0x0000000000007918 */ /* 0x000fc00000000000 */
        /* <DEDUP_REMOVED lines=14> */
.L_x_5:


//--------------------- .nv.shared.reserved.0     --------------------------
	.section	.nv.shared.reserved.0,"aw",@nobits
	.weak		__nv_reservedSMEM_offset_0_alias
	.size		__nv_reservedSMEM_offset_0_alias, 0, 64
	.other		__nv_reservedSMEM_offset_0_alias,@"STO_CUDA_RESERVED_SHARED STV_DEFAULT"
__nv_reservedSMEM_offset_0_alias:
	.zero		0
	.zero		64


//--------------------- .nv.constant0._Z18kernelSumaMatricesPfS_ii --------------------------
	.section	.nv.constant0._Z18kernelSumaMatricesPfS_ii,"a",@progbits
	.sectionflags	@""
	.align	4
.nv.constant0._Z18kernelSumaMatricesPfS_ii:
	.zero		920


//--------------------- SYMBOLS --------------------------

	.type		.nv.reservedSmem.offset0,@object
	.size		.nv.reservedSmem.offset0,0x4
